//
// Generated by NVIDIA NVVM Compiler
//
// Compiler Build ID: CL-36424714
// Cuda compilation tools, release 13.0, V13.0.88
// Based on NVVM 20.0.0
//

.version 9.0
.target sm_100
.address_size 64

	// .globl	_Z13conv1d_kernelPfS_i
.const .align 4 .b8 d_kernel[12];

.visible .entry _Z13conv1d_kernelPfS_i(
	.param .u64 .ptr .align 1 _Z13conv1d_kernelPfS_i_param_0,
	.param .u64 .ptr .align 1 _Z13conv1d_kernelPfS_i_param_1,
	.param .u32 _Z13conv1d_kernelPfS_i_param_2
)
{
	.reg .pred 	%p<2>;
	.reg .b32 	%r<7>;
	.reg .b32 	%f<10>;
	.reg .b64 	%rd<8>;

	ld.param.u64 	%rd1, [_Z13conv1d_kernelPfS_i_param_0];
	ld.param.u64 	%rd2, [_Z13conv1d_kernelPfS_i_param_1];
	ld.param.u32 	%r2, [_Z13conv1d_kernelPfS_i_param_2];
	mov.u32 	%r3, %ctaid.x;
	mov.u32 	%r4, %ntid.x;
	mov.u32 	%r5, %tid.x;
	mad.lo.s32 	%r1, %r3, %r4, %r5;
	add.s32 	%r6, %r2, -2;
	setp.ge.s32 	%p1, %r1, %r6;
	@%p1 bra 	$L__BB0_2;
	cvta.to.global.u64 	%rd3, %rd2;
	cvta.to.global.u64 	%rd4, %rd1;
	mul.wide.s32 	%rd5, %r1, 4;
	add.s64 	%rd6, %rd4, %rd5;
	ld.global.f32 	%f1, [%rd6];
	ld.const.f32 	%f2, [d_kernel];
	fma.rn.f32 	%f3, %f1, %f2, 0f00000000;
	ld.global.f32 	%f4, [%rd6+4];
	ld.const.f32 	%f5, [d_kernel+4];
	fma.rn.f32 	%f6, %f4, %f5, %f3;
	ld.global.f32 	%f7, [%rd6+8];
	ld.const.f32 	%f8, [d_kernel+8];
	fma.rn.f32 	%f9, %f7, %f8, %f6;
	add.s64 	%rd7, %rd3, %rd5;
	st.global.f32 	[%rd7], %f9;
$L__BB0_2:
	ret;

}


// ===== COMPILED SASS (sm_100) =====

	.target	sm_100

	.elftype	@"ET_EXEC"


//--------------------- .note.nv.tkinfo           --------------------------
	.section	.note.nv.tkinfo,"",@"SHT_NOTE"
	.sectionflags	@"SHF_NOTE_NV_TKINFO"
	.tkinfo
        /*0018*/ 	.word	0x00000002
        /*0030*/ 	.string	""
        /*0030*/ 	.string	"ptxas"
        /*0030*/ 	.string	"Cuda compilation tools, release 13.0, V13.0.88"
        /*0030*/ 	.string	"Build cuda_13.0.r13.0/compiler.36424714_0"
        /*0030*/ 	.string	"-arch sm_100 -m 64 "



//--------------------- .note.nv.cuinfo           --------------------------
	.section	.note.nv.cuinfo,"",@"SHT_NOTE"
	.sectionflags	@"SHF_NOTE_NV_CUINFO"
        /*0018*/ 	.short	0x0002
        /*001a*/ 	.short	0x0064
        /*001c*/ 	.short	0x0082
	.zero		2


//--------------------- .nv.info                  --------------------------
	.section	.nv.info,"",@"SHT_CUDA_INFO"
	.align	4


	//----- nvinfo : EIATTR_REGCOUNT
	.align		4
        /*0000*/ 	.byte	0x04, 0x2f
        /*0002*/ 	.short	(.L_2 - .L_1)
	.align		4
.L_1:
        /*0004*/ 	.word	index@(_Z13conv1d_kernelPfS_i)
        /*0008*/ 	.word	0x0000000e


	//----- nvinfo : EIATTR_FRAME_SIZE
	.align		4
.L_2:
        /*000c*/ 	.byte	0x04, 0x11
        /*000e*/ 	.short	(.L_4 - .L_3)
	.align		4
.L_3:
        /*0010*/ 	.word	index@(_Z13conv1d_kernelPfS_i)
        /*0014*/ 	.word	0x00000000


	//----- nvinfo : EIATTR_MIN_STACK_SIZE
	.align		4
.L_4:
        /*0018*/ 	.byte	0x04, 0x12
        /*001a*/ 	.short	(.L_6 - .L_5)
	.align		4
.L_5:
        /*001c*/ 	.word	index@(_Z13conv1d_kernelPfS_i)
        /*0020*/ 	.word	0x00000000
.L_6:


//--------------------- .nv.compat                --------------------------
	.section	.nv.compat,"",@"SHT_CUDA_COMPAT_INFO"
	.align	4
        /*0000*/ 	.byte	0x02, 0x09, 0x00, 0x00, 0x02, 0x02, 0x01, 0x00, 0x02, 0x05, 0x05, 0x00, 0x03, 0x07, 0x01, 0x01
        /*0010*/ 	.byte	0x02, 0x03, 0x00, 0x00, 0x02, 0x06, 0x01, 0x00, 0x04, 0x0b, 0x08, 0x00, 0x09, 0x00, 0x00, 0x00
        /*0020*/ 	.byte	0x00, 0x00, 0x00, 0x00


//--------------------- .nv.info._Z13conv1d_kernelPfS_i --------------------------
	.section	.nv.info._Z13conv1d_kernelPfS_i,"",@"SHT_CUDA_INFO"
	.sectionflags	@""
	.align	4


	//----- nvinfo : EIATTR_CUDA_API_VERSION
	.align		4
        /*0000*/ 	.byte	0x04, 0x37
        /*0002*/ 	.short	(.L_8 - .L_7)
.L_7:
        /*0004*/ 	.word	0x00000082


	//----- nvinfo : EIATTR_KPARAM_INFO
	.align		4
.L_8:
        /*0008*/ 	.byte	0x04, 0x17
        /*000a*/ 	.short	(.L_10 - .L_9)
.L_9:
        /*000c*/ 	.word	0x00000000
        /*0010*/ 	.short	0x0002
        /*0012*/ 	.short	0x0010
        /*0014*/ 	.byte	0x00, 0xf0, 0x11, 0x00


	//----- nvinfo : EIATTR_KPARAM_INFO
	.align		4
.L_10:
        /*0018*/ 	.byte	0x04, 0x17
        /*001a*/ 	.short	(.L_12 - .L_11)
.L_11:
        /*001c*/ 	.word	0x00000000
        /*0020*/ 	.short	0x0001
        /*0022*/ 	.short	0x0008
        /*0024*/ 	.byte	0x00, 0xf5, 0x21, 0x00


	//----- nvinfo : EIATTR_KPARAM_INFO
	.align		4
.L_12:
        /*0028*/ 	.byte	0x04, 0x17
        /*002a*/ 	.short	(.L_14 - .L_13)
.L_13:
        /*002c*/ 	.word	0x00000000
        /*0030*/ 	.short	0x0000
        /*0032*/ 	.short	0x0000
        /*0034*/ 	.byte	0x00, 0xf5, 0x21, 0x00


	//----- nvinfo : EIATTR_SPARSE_MMA_MASK
	.align		4
.L_14:
        /*0038*/ 	.byte	0x03, 0x50
        /*003a*/ 	.short	0x0000


	//----- nvinfo : EIATTR_MAXREG_COUNT
	.align		4
        /*003c*/ 	.byte	0x03, 0x1b
        /*003e*/ 	.short	0x00ff


	//----- nvinfo : EIATTR_MERCURY_ISA_VERSION
	.align		4
        /*0040*/ 	.byte	0x03, 0x5f
        /*0042*/ 	.short	0x0101


	//----- nvinfo : EIATTR_VRC_CTA_INIT_COUNT
	.align		4
        /*0044*/ 	.byte	0x02, 0x4a
	.zero		1
	.zero		1


	//----- nvinfo : EIATTR_EXIT_INSTR_OFFSETS
	.align		4
        /*0048*/ 	.byte	0x04, 0x1c
        /*004a*/ 	.short	(.L_16 - .L_15)


	//   ....[0]....
.L_15:
        /*004c*/ 	.word	0x00000080


	//   ....[1]....
        /*0050*/ 	.word	0x00000170


	//----- nvinfo : EIATTR_CBANK_PARAM_SIZE
	.align		4
.L_16:
        /*0054*/ 	.byte	0x03, 0x19
        /*0056*/ 	.short	0x0014


	//----- nvinfo : EIATTR_PARAM_CBANK
	.align		4
        /*0058*/ 	.byte	0x04, 0x0a
        /*005a*/ 	.short	(.L_18 - .L_17)
	.align		4
.L_17:
        /*005c*/ 	.word	index@(.nv.constant0._Z13conv1d_kernelPfS_i)
        /*0060*/ 	.short	0x0380
        /*0062*/ 	.short	0x0014


	//----- nvinfo : EIATTR_SW_WAR
	.align		4
.L_18:
        /*0064*/ 	.byte	0x04, 0x36
        /*0066*/ 	.short	(.L_20 - .L_19)
.L_19:
        /*0068*/ 	.word	0x00000008
.L_20:


//--------------------- .nv.callgraph             --------------------------
	.section	.nv.callgraph,"",@"SHT_CUDA_CALLGRAPH"
	.align	4
	.sectionentsize	8
	.align		4
        /*0000*/ 	.word	0x00000000
	.align		4
        /*0004*/ 	.word	0xffffffff
	.align		4
        /*0008*/ 	.word	0x00000000
	.align		4
        /*000c*/ 	.word	0xfffffffe
	.align		4
        /*0010*/ 	.word	0x00000000
	.align		4
        /*0014*/ 	.word	0xfffffffd
	.align		4
        /*0018*/ 	.word	0x00000000
	.align		4
        /*001c*/ 	.word	0xfffffffc


//--------------------- .nv.constant3             --------------------------
	.section	.nv.constant3,"a",@progbits
	.align	4
.nv.constant3:
	.type		d_kernel,@object
	.size		d_kernel,(.L_0 - d_kernel)
d_kernel:
	.zero		12
.L_0:


//--------------------- .text._Z13conv1d_kernelPfS_i --------------------------
	.section	.text._Z13conv1d_kernelPfS_i,"ax",@progbits
	.align	128
        .global         _Z13conv1d_kernelPfS_i
        .type           _Z13conv1d_kernelPfS_i,@function
        .size           _Z13conv1d_kernelPfS_i,(.L_x_1 - _Z13conv1d_kernelPfS_i)
        .other          _Z13conv1d_kernelPfS_i,@"STO_CUDA_ENTRY STV_DEFAULT"
_Z13conv1d_kernelPfS_i:
.text._Z13conv1d_kernelPfS_i:
[----:B------:R-:W-:Y:S01]  /*0000*/  LDC R1, c[0x0][0x37c] ;  /* 0x0000df00ff017b82 */ /* 0x000fe20000000800 */
[----:B------:R-:W0:Y:S07]  /*0010*/  S2R R0, SR_TID.X ;  /* 0x0000000000007919 */ /* 0x000e2e0000002100 */
[----:B------:R-:W0:Y:S01]  /*0020*/  S2UR UR5, SR_CTAID.X ;  /* 0x00000000000579c3 */ /* 0x000e220000002500 */
[----:B------:R-:W1:Y:S07]  /*0030*/  LDCU UR4, c[0x0][0x390] ;  /* 0x00007200ff0477ac */ /* 0x000e6e0008000800 */
[----:B------:R-:W0:Y:S01]  /*0040*/  LDC R7, c[0x0][0x360] ;  /* 0x0000d800ff077b82 */ /* 0x000e220000000800 */
[----:B-1----:R-:W-:Y:S01]  /*0050*/  UIADD3 UR4, UPT, UPT, UR4, -0x2, URZ ;  /* 0xfffffffe04047890 */ /* 0x002fe2000fffe0ff */
[----:B0-----:R-:W-:-:S05]  /*0060*/  IMAD R7, R7, UR5, R0 ;  /* 0x0000000507077c24 */ /* 0x001fca000f8e0200 */
[----:B------:R-:W-:-:S13]  /*0070*/  ISETP.GE.AND P0, PT, R7, UR4, PT ;  /* 0x0000000407007c0c */ /* 0x000fda000bf06270 */
[----:B------:R-:W-:Y:S05]  /*0080*/  @P0 EXIT ;  /* 0x000000000000094d */ /* 0x000fea0003800000 */
[----:B------:R-:W0:Y:S01]  /*0090*/  LDC.64 R2, c[0x0][0x380] ;  /* 0x0000e000ff027b82 */ /* 0x000e220000000a00 */
[----:B------:R-:W1:Y:S01]  /*00a0*/  LDCU.64 UR4, c[0x0][0x358] ;  /* 0x00006b00ff0477ac */ /* 0x000e620008000a00 */
[----:B------:R-:W2:Y:S06]  /*00b0*/  LDCU.64 UR6, c[0x3][URZ] ;  /* 0x00c00000ff0677ac */ /* 0x000eac0008000a00 */
[----:B------:R-:W3:Y:S01]  /*00c0*/  LDC.64 R4, c[0x0][0x388] ;  /* 0x0000e200ff047b82 */ /* 0x000ee20000000a00 */
[----:B------:R-:W4:Y:S01]  /*00d0*/  LDCU UR8, c[0x3][0x8] ;  /* 0x00c00100ff0877ac */ /* 0x000f220008000800 */
[----:B0-----:R-:W-:-:S05]  /*00e0*/  IMAD.WIDE R2, R7, 0x4, R2 ;  /* 0x0000000407027825 */ /* 0x001fca00078e0202 */
[----:B-1----:R-:W2:Y:S04]  /*00f0*/  LDG.E R0, desc[UR4][R2.64] ;  /* 0x0000000402007981 */ /* 0x002ea8000c1e1900 */
[----:B------:R-:W5:Y:S04]  /*0100*/  LDG.E R9, desc[UR4][R2.64+0x4] ;  /* 0x0000040402097981 */ /* 0x000f68000c1e1900 */
[----:B------:R-:W4:Y:S01]  /*0110*/  LDG.E R11, desc[UR4][R2.64+0x8] ;  /* 0x00000804020b7981 */ /* 0x000f22000c1e1900 */
[----:B---3--:R-:W-:-:S04]  /*0120*/  IMAD.WIDE R4, R7, 0x4, R4 ;  /* 0x0000000407047825 */ /* 0x008fc800078e0204 */
[----:B--2---:R-:W-:-:S04]  /*0130*/  FFMA R0, R0, UR6, RZ ;  /* 0x0000000600007c23 */ /* 0x004fc800080000ff */
[----:B-----5:R-:W-:-:S04]  /*0140*/  FFMA R0, R9, UR7, R0 ;  /* 0x0000000709007c23 */ /* 0x020fc80008000000 */
[----:B----4-:R-:W-:-:S05]  /*0150*/  FFMA R11, R11, UR8, R0 ;  /* 0x000000080b0b7c23 */ /* 0x010fca0008000000 */
[----:B------:R-:W-:Y:S01]  /*0160*/  STG.E desc[UR4][R4.64], R11 ;  /* 0x0000000b04007986 */ /* 0x000fe2000c101904 */
[----:B------:R-:W-:Y:S05]  /*0170*/  EXIT ;  /* 0x000000000000794d */ /* 0x000fea0003800000 */
.L_x_0:
[----:B------:R-:W-:-:S00]  /*0180*/  BRA `(.L_x_0) ;  /* 0xfffffffc00fc7947 */ /* 0x000fc0000383ffff */
[----:B------:R-:W-:-:S00]  /*0190*/  NOP ;  /* 0x0000000000007918 */ /* 0x000fc00000000000 */
        /* <DEDUP_REMOVED lines=14> */
.L_x_1:


//--------------------- .nv.shared.reserved.0     --------------------------
	.section	.nv.shared.reserved.0,"aw",@nobits
	.weak		__nv_reservedSMEM_offset_0_alias
	.size		__nv_reservedSMEM_offset_0_alias, 0, 64
	.other		__nv_reservedSMEM_offset_0_alias,@"STO_CUDA_RESERVED_SHARED STV_DEFAULT"
__nv_reservedSMEM_offset_0_alias:
	.zero		0
	.zero		64


//--------------------- .nv.constant0._Z13conv1d_kernelPfS_i --------------------------
	.section	.nv.constant0._Z13conv1d_kernelPfS_i,"a",@progbits
	.sectionflags	@""
	.align	4
.nv.constant0._Z13conv1d_kernelPfS_i:
	.zero		916


//--------------------- SYMBOLS --------------------------

	.type		.nv.reservedSmem.offset0,@object
	.size		.nv.reservedSmem.offset0,0x4
